//
// Generated by NVIDIA NVVM Compiler
//
// Compiler Build ID: CL-36424714
// Cuda compilation tools, release 13.0, V13.0.88
// Based on NVVM 20.0.0
//

.version 9.0
.target sm_100
.address_size 64

	// .globl	_Z11add_two_tabPjS_S_j
.global .align 1 .b8 _ZN34_INTERNAL_0ba51242_4_k_cu_103ccf4b4cuda3std3__45__cpo5beginE[1];
.global .align 1 .b8 _ZN34_INTERNAL_0ba51242_4_k_cu_103ccf4b4cuda3std3__45__cpo3endE[1];
.global .align 1 .b8 _ZN34_INTERNAL_0ba51242_4_k_cu_103ccf4b4cuda3std3__45__cpo6cbeginE[1];
.global .align 1 .b8 _ZN34_INTERNAL_0ba51242_4_k_cu_103ccf4b4cuda3std3__45__cpo4cendE[1];
.global .align 1 .b8 _ZN34_INTERNAL_0ba51242_4_k_cu_103ccf4b4cuda3std3__45__cpo6rbeginE[1];
.global .align 1 .b8 _ZN34_INTERNAL_0ba51242_4_k_cu_103ccf4b4cuda3std3__45__cpo4rendE[1];
.global .align 1 .b8 _ZN34_INTERNAL_0ba51242_4_k_cu_103ccf4b4cuda3std3__45__cpo7crbeginE[1];
.global .align 1 .b8 _ZN34_INTERNAL_0ba51242_4_k_cu_103ccf4b4cuda3std3__45__cpo5crendE[1];
.global .align 1 .b8 _ZN34_INTERNAL_0ba51242_4_k_cu_103ccf4b4cuda3std3__436_GLOBAL__N__0ba51242_4_k_cu_103ccf4b6ignoreE[1];
.global .align 1 .b8 _ZN34_INTERNAL_0ba51242_4_k_cu_103ccf4b4cuda3std3__419piecewise_constructE[1];
.global .align 1 .b8 _ZN34_INTERNAL_0ba51242_4_k_cu_103ccf4b4cuda3std3__48in_placeE[1];
.global .align 1 .b8 _ZN34_INTERNAL_0ba51242_4_k_cu_103ccf4b4cuda3std3__420unreachable_sentinelE[1];
.global .align 1 .b8 _ZN34_INTERNAL_0ba51242_4_k_cu_103ccf4b4cuda3std3__47nulloptE[1];
.global .align 1 .b8 _ZN34_INTERNAL_0ba51242_4_k_cu_103ccf4b4cuda3std3__48unexpectE[1];
.global .align 1 .b8 _ZN34_INTERNAL_0ba51242_4_k_cu_103ccf4b4cuda3std6ranges3__45__cpo4swapE[1];
.global .align 1 .b8 _ZN34_INTERNAL_0ba51242_4_k_cu_103ccf4b4cuda3std6ranges3__45__cpo9iter_moveE[1];
.global .align 1 .b8 _ZN34_INTERNAL_0ba51242_4_k_cu_103ccf4b4cuda3std6ranges3__45__cpo5beginE[1];
.global .align 1 .b8 _ZN34_INTERNAL_0ba51242_4_k_cu_103ccf4b4cuda3std6ranges3__45__cpo3endE[1];
.global .align 1 .b8 _ZN34_INTERNAL_0ba51242_4_k_cu_103ccf4b4cuda3std6ranges3__45__cpo6cbeginE[1];
.global .align 1 .b8 _ZN34_INTERNAL_0ba51242_4_k_cu_103ccf4b4cuda3std6ranges3__45__cpo4cendE[1];
.global .align 1 .b8 _ZN34_INTERNAL_0ba51242_4_k_cu_103ccf4b4cuda3std6ranges3__45__cpo7advanceE[1];
.global .align 1 .b8 _ZN34_INTERNAL_0ba51242_4_k_cu_103ccf4b4cuda3std6ranges3__45__cpo9iter_swapE[1];
.global .align 1 .b8 _ZN34_INTERNAL_0ba51242_4_k_cu_103ccf4b4cuda3std6ranges3__45__cpo4nextE[1];
.global .align 1 .b8 _ZN34_INTERNAL_0ba51242_4_k_cu_103ccf4b4cuda3std6ranges3__45__cpo4prevE[1];
.global .align 1 .b8 _ZN34_INTERNAL_0ba51242_4_k_cu_103ccf4b4cuda3std6ranges3__45__cpo4dataE[1];
.global .align 1 .b8 _ZN34_INTERNAL_0ba51242_4_k_cu_103ccf4b4cuda3std6ranges3__45__cpo5cdataE[1];
.global .align 1 .b8 _ZN34_INTERNAL_0ba51242_4_k_cu_103ccf4b4cuda3std6ranges3__45__cpo4sizeE[1];
.global .align 1 .b8 _ZN34_INTERNAL_0ba51242_4_k_cu_103ccf4b4cuda3std6ranges3__45__cpo5ssizeE[1];
.global .align 1 .b8 _ZN34_INTERNAL_0ba51242_4_k_cu_103ccf4b4cuda3std6ranges3__45__cpo8distanceE[1];
.global .align 1 .b8 _ZN34_INTERNAL_0ba51242_4_k_cu_103ccf4b6thrust24THRUST_300001_SM_1000_NS8cuda_cub3parE[1];
.global .align 1 .b8 _ZN34_INTERNAL_0ba51242_4_k_cu_103ccf4b6thrust24THRUST_300001_SM_1000_NS8cuda_cub10par_nosyncE[1];
.global .align 1 .b8 _ZN34_INTERNAL_0ba51242_4_k_cu_103ccf4b6thrust24THRUST_300001_SM_1000_NS6system6detail10sequential3seqE[1];
.global .align 1 .b8 _ZN34_INTERNAL_0ba51242_4_k_cu_103ccf4b6thrust24THRUST_300001_SM_1000_NS12placeholders2_1E[1];
.global .align 1 .b8 _ZN34_INTERNAL_0ba51242_4_k_cu_103ccf4b6thrust24THRUST_300001_SM_1000_NS12placeholders2_2E[1];
.global .align 1 .b8 _ZN34_INTERNAL_0ba51242_4_k_cu_103ccf4b6thrust24THRUST_300001_SM_1000_NS12placeholders2_3E[1];
.global .align 1 .b8 _ZN34_INTERNAL_0ba51242_4_k_cu_103ccf4b6thrust24THRUST_300001_SM_1000_NS12placeholders2_4E[1];
.global .align 1 .b8 _ZN34_INTERNAL_0ba51242_4_k_cu_103ccf4b6thrust24THRUST_300001_SM_1000_NS12placeholders2_5E[1];
.global .align 1 .b8 _ZN34_INTERNAL_0ba51242_4_k_cu_103ccf4b6thrust24THRUST_300001_SM_1000_NS12placeholders2_6E[1];
.global .align 1 .b8 _ZN34_INTERNAL_0ba51242_4_k_cu_103ccf4b6thrust24THRUST_300001_SM_1000_NS12placeholders2_7E[1];
.global .align 1 .b8 _ZN34_INTERNAL_0ba51242_4_k_cu_103ccf4b6thrust24THRUST_300001_SM_1000_NS12placeholders2_8E[1];
.global .align 1 .b8 _ZN34_INTERNAL_0ba51242_4_k_cu_103ccf4b6thrust24THRUST_300001_SM_1000_NS12placeholders2_9E[1];
.global .align 1 .b8 _ZN34_INTERNAL_0ba51242_4_k_cu_103ccf4b6thrust24THRUST_300001_SM_1000_NS12placeholders3_10E[1];
.global .align 1 .b8 _ZN34_INTERNAL_0ba51242_4_k_cu_103ccf4b6thrust24THRUST_300001_SM_1000_NS3seqE[1];

.visible .entry _Z11add_two_tabPjS_S_j(
	.param .u64 .ptr .align 1 _Z11add_two_tabPjS_S_j_param_0,
	.param .u64 .ptr .align 1 _Z11add_two_tabPjS_S_j_param_1,
	.param .u64 .ptr .align 1 _Z11add_two_tabPjS_S_j_param_2,
	.param .u32 _Z11add_two_tabPjS_S_j_param_3
)
{
	.reg .pred 	%p<2>;
	.reg .b32 	%r<9>;
	.reg .b64 	%rd<11>;

	ld.param.u64 	%rd1, [_Z11add_two_tabPjS_S_j_param_0];
	ld.param.u64 	%rd2, [_Z11add_two_tabPjS_S_j_param_1];
	ld.param.u64 	%rd3, [_Z11add_two_tabPjS_S_j_param_2];
	ld.param.u32 	%r2, [_Z11add_two_tabPjS_S_j_param_3];
	mov.u32 	%r3, %ctaid.x;
	mov.u32 	%r4, %ntid.x;
	mov.u32 	%r5, %tid.x;
	mad.lo.s32 	%r1, %r3, %r4, %r5;
	setp.ge.u32 	%p1, %r1, %r2;
	@%p1 bra 	$L__BB0_2;
	cvta.to.global.u64 	%rd4, %rd1;
	cvta.to.global.u64 	%rd5, %rd2;
	cvta.to.global.u64 	%rd6, %rd3;
	mul.wide.u32 	%rd7, %r1, 4;
	add.s64 	%rd8, %rd4, %rd7;
	ld.global.u32 	%r6, [%rd8];
	add.s64 	%rd9, %rd5, %rd7;
	ld.global.u32 	%r7, [%rd9];
	add.s32 	%r8, %r7, %r6;
	add.s64 	%rd10, %rd6, %rd7;
	st.global.u32 	[%rd10], %r8;
$L__BB0_2:
	ret;

}
	// .globl	_ZN3cub18CUB_300001_SM_10006detail11EmptyKernelIvEEvv
.visible .entry _ZN3cub18CUB_300001_SM_10006detail11EmptyKernelIvEEvv()
{


	ret;

}


// ===== COMPILED SASS (sm_100) =====

	.target	sm_100

	.elftype	@"ET_EXEC"


//--------------------- .note.nv.tkinfo           --------------------------
	.section	.note.nv.tkinfo,"",@"SHT_NOTE"
	.sectionflags	@"SHF_NOTE_NV_TKINFO"
	.tkinfo
        /*0018*/ 	.word	0x00000002
        /*0030*/ 	.string	""
        /*0030*/ 	.string	"ptxas"
        /*0030*/ 	.string	"Cuda compilation tools, release 13.0, V13.0.88"
        /*0030*/ 	.string	"Build cuda_13.0.r13.0/compiler.36424714_0"
        /*0030*/ 	.string	"-arch sm_100 -m 64 "



//--------------------- .note.nv.cuinfo           --------------------------
	.section	.note.nv.cuinfo,"",@"SHT_NOTE"
	.sectionflags	@"SHF_NOTE_NV_CUINFO"
        /*0018*/ 	.short	0x0002
        /*001a*/ 	.short	0x0064
        /*001c*/ 	.short	0x0082
	.zero		2


//--------------------- .nv.info                  --------------------------
	.section	.nv.info,"",@"SHT_CUDA_INFO"
	.align	4


	//----- nvinfo : EIATTR_REGCOUNT
	.align		4
        /*0000*/ 	.byte	0x04, 0x2f
        /*0002*/ 	.short	(.L_44 - .L_43)
	.align		4
.L_43:
        /*0004*/ 	.word	index@(_Z11add_two_tabPjS_S_j)
        /*0008*/ 	.word	0x0000000c


	//----- nvinfo : EIATTR_FRAME_SIZE
	.align		4
.L_44:
        /*000c*/ 	.byte	0x04, 0x11
        /*000e*/ 	.short	(.L_46 - .L_45)
	.align		4
.L_45:
        /*0010*/ 	.word	index@(_Z11add_two_tabPjS_S_j)
        /*0014*/ 	.word	0x00000000


	//----- nvinfo : EIATTR_REGCOUNT
	.align		4
.L_46:
        /*0018*/ 	.byte	0x04, 0x2f
        /*001a*/ 	.short	(.L_48 - .L_47)
	.align		4
.L_47:
        /*001c*/ 	.word	index@(_ZN3cub18CUB_300001_SM_10006detail11EmptyKernelIvEEvv)
        /*0020*/ 	.word	0x00000004


	//----- nvinfo : EIATTR_FRAME_SIZE
	.align		4
.L_48:
        /*0024*/ 	.byte	0x04, 0x11
        /*0026*/ 	.short	(.L_50 - .L_49)
	.align		4
.L_49:
        /*0028*/ 	.word	index@(_ZN3cub18CUB_300001_SM_10006detail11EmptyKernelIvEEvv)
        /*002c*/ 	.word	0x00000000


	//----- nvinfo : EIATTR_MIN_STACK_SIZE
	.align		4
.L_50:
        /*0030*/ 	.byte	0x04, 0x12
        /*0032*/ 	.short	(.L_52 - .L_51)
	.align		4
.L_51:
        /*0034*/ 	.word	index@(_ZN3cub18CUB_300001_SM_10006detail11EmptyKernelIvEEvv)
        /*0038*/ 	.word	0x00000000


	//----- nvinfo : EIATTR_MIN_STACK_SIZE
	.align		4
.L_52:
        /*003c*/ 	.byte	0x04, 0x12
        /*003e*/ 	.short	(.L_54 - .L_53)
	.align		4
.L_53:
        /*0040*/ 	.word	index@(_Z11add_two_tabPjS_S_j)
        /*0044*/ 	.word	0x00000000
.L_54:


//--------------------- .nv.compat                --------------------------
	.section	.nv.compat,"",@"SHT_CUDA_COMPAT_INFO"
	.align	4
        /*0000*/ 	.byte	0x02, 0x09, 0x00, 0x00, 0x02, 0x02, 0x01, 0x00, 0x02, 0x05, 0x05, 0x00, 0x03, 0x07, 0x01, 0x01
        /*0010*/ 	.byte	0x02, 0x03, 0x00, 0x00, 0x02, 0x06, 0x01, 0x00, 0x04, 0x0b, 0x08, 0x00, 0x09, 0x00, 0x00, 0x00
        /*0020*/ 	.byte	0x00, 0x00, 0x00, 0x00


//--------------------- .nv.info._ZN3cub18CUB_300001_SM_10006detail11EmptyKernelIvEEvv --------------------------
	.section	.nv.info._ZN3cub18CUB_300001_SM_10006detail11EmptyKernelIvEEvv,"",@"SHT_CUDA_INFO"
	.sectionflags	@""
	.align	4


	//----- nvinfo : EIATTR_CUDA_API_VERSION
	.align		4
        /*0000*/ 	.byte	0x04, 0x37
        /*0002*/ 	.short	(.L_56 - .L_55)
.L_55:
        /*0004*/ 	.word	0x00000082


	//----- nvinfo : EIATTR_SPARSE_MMA_MASK
	.align		4
.L_56:
        /*0008*/ 	.byte	0x03, 0x50
        /*000a*/ 	.short	0x0000


	//----- nvinfo : EIATTR_MAXREG_COUNT
	.align		4
        /*000c*/ 	.byte	0x03, 0x1b
        /*000e*/ 	.short	0x00ff


	//----- nvinfo : EIATTR_MERCURY_ISA_VERSION
	.align		4
        /*0010*/ 	.byte	0x03, 0x5f
        /*0012*/ 	.short	0x0101


	//----- nvinfo : EIATTR_VRC_CTA_INIT_COUNT
	.align		4
        /*0014*/ 	.byte	0x02, 0x4a
	.zero		1
	.zero		1


	//----- nvinfo : EIATTR_EXIT_INSTR_OFFSETS
	.align		4
        /*0018*/ 	.byte	0x04, 0x1c
        /*001a*/ 	.short	(.L_58 - .L_57)


	//   ....[0]....
.L_57:
        /*001c*/ 	.word	0x00000010


	//----- nvinfo : EIATTR_SW_WAR
	.align		4
.L_58:
        /*0020*/ 	.byte	0x04, 0x36
        /*0022*/ 	.short	(.L_60 - .L_59)
.L_59:
        /*0024*/ 	.word	0x00000008
.L_60:


//--------------------- .nv.info._Z11add_two_tabPjS_S_j --------------------------
	.section	.nv.info._Z11add_two_tabPjS_S_j,"",@"SHT_CUDA_INFO"
	.sectionflags	@""
	.align	4


	//----- nvinfo : EIATTR_CUDA_API_VERSION
	.align		4
        /*0000*/ 	.byte	0x04, 0x37
        /*0002*/ 	.short	(.L_62 - .L_61)
.L_61:
        /*0004*/ 	.word	0x00000082


	//----- nvinfo : EIATTR_KPARAM_INFO
	.align		4
.L_62:
        /*0008*/ 	.byte	0x04, 0x17
        /*000a*/ 	.short	(.L_64 - .L_63)
.L_63:
        /*000c*/ 	.word	0x00000000
        /*0010*/ 	.short	0x0003
        /*0012*/ 	.short	0x0018
        /*0014*/ 	.byte	0x00, 0xf0, 0x11, 0x00


	//----- nvinfo : EIATTR_KPARAM_INFO
	.align		4
.L_64:
        /*0018*/ 	.byte	0x04, 0x17
        /*001a*/ 	.short	(.L_66 - .L_65)
.L_65:
        /*001c*/ 	.word	0x00000000
        /*0020*/ 	.short	0x0002
        /*0022*/ 	.short	0x0010
        /*0024*/ 	.byte	0x00, 0xf5, 0x21, 0x00


	//----- nvinfo : EIATTR_KPARAM_INFO
	.align		4
.L_66:
        /*0028*/ 	.byte	0x04, 0x17
        /*002a*/ 	.short	(.L_68 - .L_67)
.L_67:
        /*002c*/ 	.word	0x00000000
        /*0030*/ 	.short	0x0001
        /*0032*/ 	.short	0x0008
        /*0034*/ 	.byte	0x00, 0xf5, 0x21, 0x00


	//----- nvinfo : EIATTR_KPARAM_INFO
	.align		4
.L_68:
        /*0038*/ 	.byte	0x04, 0x17
        /*003a*/ 	.short	(.L_70 - .L_69)
.L_69:
        /*003c*/ 	.word	0x00000000
        /*0040*/ 	.short	0x0000
        /*0042*/ 	.short	0x0000
        /*0044*/ 	.byte	0x00, 0xf5, 0x21, 0x00


	//----- nvinfo : EIATTR_SPARSE_MMA_MASK
	.align		4
.L_70:
        /*0048*/ 	.byte	0x03, 0x50
        /*004a*/ 	.short	0x0000


	//----- nvinfo : EIATTR_MAXREG_COUNT
	.align		4
        /*004c*/ 	.byte	0x03, 0x1b
        /*004e*/ 	.short	0x00ff


	//----- nvinfo : EIATTR_MERCURY_ISA_VERSION
	.align		4
        /*0050*/ 	.byte	0x03, 0x5f
        /*0052*/ 	.short	0x0101


	//----- nvinfo : EIATTR_VRC_CTA_INIT_COUNT
	.align		4
        /*0054*/ 	.byte	0x02, 0x4a
	.zero		1
	.zero		1


	//----- nvinfo : EIATTR_EXIT_INSTR_OFFSETS
	.align		4
        /*0058*/ 	.byte	0x04, 0x1c
        /*005a*/ 	.short	(.L_72 - .L_71)


	//   ....[0]....
.L_71:
        /*005c*/ 	.word	0x00000070


	//   ....[1]....
        /*0060*/ 	.word	0x00000130


	//----- nvinfo : EIATTR_CBANK_PARAM_SIZE
	.align		4
.L_72:
        /*0064*/ 	.byte	0x03, 0x19
        /*0066*/ 	.short	0x001c


	//----- nvinfo : EIATTR_PARAM_CBANK
	.align		4
        /*0068*/ 	.byte	0x04, 0x0a
        /*006a*/ 	.short	(.L_74 - .L_73)
	.align		4
.L_73:
        /*006c*/ 	.word	index@(.nv.constant0._Z11add_two_tabPjS_S_j)
        /*0070*/ 	.short	0x0380
        /*0072*/ 	.short	0x001c


	//----- nvinfo : EIATTR_SW_WAR
	.align		4
.L_74:
        /*0074*/ 	.byte	0x04, 0x36
        /*0076*/ 	.short	(.L_76 - .L_75)
.L_75:
        /*0078*/ 	.word	0x00000008
.L_76:


//--------------------- .nv.callgraph             --------------------------
	.section	.nv.callgraph,"",@"SHT_CUDA_CALLGRAPH"
	.align	4
	.sectionentsize	8
	.align		4
        /*0000*/ 	.word	0x00000000
	.align		4
        /*0004*/ 	.word	0xffffffff
	.align		4
        /*0008*/ 	.word	0x00000000
	.align		4
        /*000c*/ 	.word	0xfffffffe
	.align		4
        /*0010*/ 	.word	0x00000000
	.align		4
        /*0014*/ 	.word	0xfffffffd
	.align		4
        /*0018*/ 	.word	0x00000000
	.align		4
        /*001c*/ 	.word	0xfffffffc


//--------------------- .nv.constant4             --------------------------
	.section	.nv.constant4,"a",@progbits
	.align	8
	.align		8
.nv.constant4:
        /*0000*/ 	.dword	_ZN34_INTERNAL_0ba51242_4_k_cu_103ccf4b4cuda3std3__45__cpo5beginE
	.align		8
        /*0008*/ 	.dword	_ZN34_INTERNAL_0ba51242_4_k_cu_103ccf4b4cuda3std3__45__cpo3endE
	.align		8
        /*0010*/ 	.dword	_ZN34_INTERNAL_0ba51242_4_k_cu_103ccf4b4cuda3std3__45__cpo6cbeginE
	.align		8
        /*0018*/ 	.dword	_ZN34_INTERNAL_0ba51242_4_k_cu_103ccf4b4cuda3std3__45__cpo4cendE
	.align		8
        /*0020*/ 	.dword	_ZN34_INTERNAL_0ba51242_4_k_cu_103ccf4b4cuda3std3__45__cpo6rbeginE
	.align		8
        /*0028*/ 	.dword	_ZN34_INTERNAL_0ba51242_4_k_cu_103ccf4b4cuda3std3__45__cpo4rendE
	.align		8
        /*0030*/ 	.dword	_ZN34_INTERNAL_0ba51242_4_k_cu_103ccf4b4cuda3std3__45__cpo7crbeginE
	.align		8
        /*0038*/ 	.dword	_ZN34_INTERNAL_0ba51242_4_k_cu_103ccf4b4cuda3std3__45__cpo5crendE
	.align		8
        /*0040*/ 	.dword	_ZN34_INTERNAL_0ba51242_4_k_cu_103ccf4b4cuda3std3__436_GLOBAL__N__0ba51242_4_k_cu_103ccf4b6ignoreE
	.align		8
        /*0048*/ 	.dword	_ZN34_INTERNAL_0ba51242_4_k_cu_103ccf4b4cuda3std3__419piecewise_constructE
	.align		8
        /*0050*/ 	.dword	_ZN34_INTERNAL_0ba51242_4_k_cu_103ccf4b4cuda3std3__48in_placeE
	.align		8
        /*0058*/ 	.dword	_ZN34_INTERNAL_0ba51242_4_k_cu_103ccf4b4cuda3std3__420unreachable_sentinelE
	.align		8
        /*0060*/ 	.dword	_ZN34_INTERNAL_0ba51242_4_k_cu_103ccf4b4cuda3std3__47nulloptE
	.align		8
        /*0068*/ 	.dword	_ZN34_INTERNAL_0ba51242_4_k_cu_103ccf4b4cuda3std3__48unexpectE
	.align		8
        /*0070*/ 	.dword	_ZN34_INTERNAL_0ba51242_4_k_cu_103ccf4b4cuda3std6ranges3__45__cpo4swapE
	.align		8
        /*0078*/ 	.dword	_ZN34_INTERNAL_0ba51242_4_k_cu_103ccf4b4cuda3std6ranges3__45__cpo9iter_moveE
	.align		8
        /*0080*/ 	.dword	_ZN34_INTERNAL_0ba51242_4_k_cu_103ccf4b4cuda3std6ranges3__45__cpo5beginE
	.align		8
        /*0088*/ 	.dword	_ZN34_INTERNAL_0ba51242_4_k_cu_103ccf4b4cuda3std6ranges3__45__cpo3endE
	.align		8
        /*0090*/ 	.dword	_ZN34_INTERNAL_0ba51242_4_k_cu_103ccf4b4cuda3std6ranges3__45__cpo6cbeginE
	.align		8
        /*0098*/ 	.dword	_ZN34_INTERNAL_0ba51242_4_k_cu_103ccf4b4cuda3std6ranges3__45__cpo4cendE
	.align		8
        /*00a0*/ 	.dword	_ZN34_INTERNAL_0ba51242_4_k_cu_103ccf4b4cuda3std6ranges3__45__cpo7advanceE
	.align		8
        /*00a8*/ 	.dword	_ZN34_INTERNAL_0ba51242_4_k_cu_103ccf4b4cuda3std6ranges3__45__cpo9iter_swapE
	.align		8
        /*00b0*/ 	.dword	_ZN34_INTERNAL_0ba51242_4_k_cu_103ccf4b4cuda3std6ranges3__45__cpo4nextE
	.align		8
        /*00b8*/ 	.dword	_ZN34_INTERNAL_0ba51242_4_k_cu_103ccf4b4cuda3std6ranges3__45__cpo4prevE
	.align		8
        /*00c0*/ 	.dword	_ZN34_INTERNAL_0ba51242_4_k_cu_103ccf4b4cuda3std6ranges3__45__cpo4dataE
	.align		8
        /*00c8*/ 	.dword	_ZN34_INTERNAL_0ba51242_4_k_cu_103ccf4b4cuda3std6ranges3__45__cpo5cdataE
	.align		8
        /*00d0*/ 	.dword	_ZN34_INTERNAL_0ba51242_4_k_cu_103ccf4b4cuda3std6ranges3__45__cpo4sizeE
	.align		8
        /*00d8*/ 	.dword	_ZN34_INTERNAL_0ba51242_4_k_cu_103ccf4b4cuda3std6ranges3__45__cpo5ssizeE
	.align		8
        /*00e0*/ 	.dword	_ZN34_INTERNAL_0ba51242_4_k_cu_103ccf4b4cuda3std6ranges3__45__cpo8distanceE
	.align		8
        /*00e8*/ 	.dword	_ZN34_INTERNAL_0ba51242_4_k_cu_103ccf4b6thrust24THRUST_300001_SM_1000_NS8cuda_cub3parE
	.align		8
        /*00f0*/ 	.dword	_ZN34_INTERNAL_0ba51242_4_k_cu_103ccf4b6thrust24THRUST_300001_SM_1000_NS8cuda_cub10par_nosyncE
	.align		8
        /*00f8*/ 	.dword	_ZN34_INTERNAL_0ba51242_4_k_cu_103ccf4b6thrust24THRUST_300001_SM_1000_NS6system6detail10sequential3seqE
	.align		8
        /*0100*/ 	.dword	_ZN34_INTERNAL_0ba51242_4_k_cu_103ccf4b6thrust24THRUST_300001_SM_1000_NS12placeholders2_1E
	.align		8
        /*0108*/ 	.dword	_ZN34_INTERNAL_0ba51242_4_k_cu_103ccf4b6thrust24THRUST_300001_SM_1000_NS12placeholders2_2E
	.align		8
        /*0110*/ 	.dword	_ZN34_INTERNAL_0ba51242_4_k_cu_103ccf4b6thrust24THRUST_300001_SM_1000_NS12placeholders2_3E
	.align		8
        /*0118*/ 	.dword	_ZN34_INTERNAL_0ba51242_4_k_cu_103ccf4b6thrust24THRUST_300001_SM_1000_NS12placeholders2_4E
	.align		8
        /*0120*/ 	.dword	_ZN34_INTERNAL_0ba51242_4_k_cu_103ccf4b6thrust24THRUST_300001_SM_1000_NS12placeholders2_5E
	.align		8
        /*0128*/ 	.dword	_ZN34_INTERNAL_0ba51242_4_k_cu_103ccf4b6thrust24THRUST_300001_SM_1000_NS12placeholders2_6E
	.align		8
        /*0130*/ 	.dword	_ZN34_INTERNAL_0ba51242_4_k_cu_103ccf4b6thrust24THRUST_300001_SM_1000_NS12placeholders2_7E
	.align		8
        /*0138*/ 	.dword	_ZN34_INTERNAL_0ba51242_4_k_cu_103ccf4b6thrust24THRUST_300001_SM_1000_NS12placeholders2_8E
	.align		8
        /*0140*/ 	.dword	_ZN34_INTERNAL_0ba51242_4_k_cu_103ccf4b6thrust24THRUST_300001_SM_1000_NS12placeholders2_9E
	.align		8
        /*0148*/ 	.dword	_ZN34_INTERNAL_0ba51242_4_k_cu_103ccf4b6thrust24THRUST_300001_SM_1000_NS12placeholders3_10E
	.align		8
        /*0150*/ 	.dword	_ZN34_INTERNAL_0ba51242_4_k_cu_103ccf4b6thrust24THRUST_300001_SM_1000_NS3seqE


//--------------------- .text._ZN3cub18CUB_300001_SM_10006detail11EmptyKernelIvEEvv --------------------------
	.section	.text._ZN3cub18CUB_300001_SM_10006detail11EmptyKernelIvEEvv,"ax",@progbits
	.align	128
        .global         _ZN3cub18CUB_300001_SM_10006detail11EmptyKernelIvEEvv
        .type           _ZN3cub18CUB_300001_SM_10006detail11EmptyKernelIvEEvv,@function
        .size           _ZN3cub18CUB_300001_SM_10006detail11EmptyKernelIvEEvv,(.L_x_2 - _ZN3cub18CUB_300001_SM_10006detail11EmptyKernelIvEEvv)
        .other          _ZN3cub18CUB_300001_SM_10006detail11EmptyKernelIvEEvv,@"STO_CUDA_ENTRY STV_DEFAULT"
_ZN3cub18CUB_300001_SM_10006detail11EmptyKernelIvEEvv:
.text._ZN3cub18CUB_300001_SM_10006detail11EmptyKernelIvEEvv:
[----:B------:R-:W-:Y:S01]  /*0000*/  LDC R1, c[0x0][0x37c] ;  /* 0x0000df00ff017b82 */ /* 0x000fe20000000800 */
[----:B------:R-:W-:Y:S05]  /*0010*/  EXIT ;  /* 0x000000000000794d */ /* 0x000fea0003800000 */
.L_x_0:
[----:B------:R-:W-:-:S00]  /*0020*/  BRA `(.L_x_0) ;  /* 0xfffffffc00fc7947 */ /* 0x000fc0000383ffff */
[----:B------:R-:W-:-:S00]  /*0030*/  NOP ;  /* 0x0000000000007918 */ /* 0x000fc00000000000 */
        /* <DEDUP_REMOVED lines=12> */
.L_x_2:


//--------------------- .text._Z11add_two_tabPjS_S_j --------------------------
	.section	.text._Z11add_two_tabPjS_S_j,"ax",@progbits
	.align	128
        .global         _Z11add_two_tabPjS_S_j
        .type           _Z11add_two_tabPjS_S_j,@function
        .size           _Z11add_two_tabPjS_S_j,(.L_x_3 - _Z11add_two_tabPjS_S_j)
        .other          _Z11add_two_tabPjS_S_j,@"STO_CUDA_ENTRY STV_DEFAULT"
_Z11add_two_tabPjS_S_j:
.text._Z11add_two_tabPjS_S_j:
[----:B------:R-:W-:Y:S01]  /*0000*/  LDC R1, c[0x0][0x37c] ;  /* 0x0000df00ff017b82 */ /* 0x000fe20000000800 */
[----:B------:R-:W0:Y:S07]  /*0010*/  S2R R0, SR_TID.X ;  /* 0x0000000000007919 */ /* 0x000e2e0000002100 */
[----:B------:R-:W0:Y:S01]  /*0020*/  S2UR UR4, SR_CTAID.X ;  /* 0x00000000000479c3 */ /* 0x000e220000002500 */
[----:B------:R-:W1:Y:S07]  /*0030*/  LDCU UR5, c[0x0][0x398] ;  /* 0x00007300ff0577ac */ /* 0x000e6e0008000800 */
[----:B------:R-:W0:Y:S02]  /*0040*/  LDC R9, c[0x0][0x360] ;  /* 0x0000d800ff097b82 */ /* 0x000e240000000800 */
[----:B0-----:R-:W-:-:S05]  /*0050*/  IMAD R9, R9, UR4, R0 ;  /* 0x0000000409097c24 */ /* 0x001fca000f8e0200 */
[----:B-1----:R-:W-:-:S13]  /*0060*/  ISETP.GE.U32.AND P0, PT, R9, UR5, PT ;  /* 0x0000000509007c0c */ /* 0x002fda000bf06070 */
[----:B------:R-:W-:Y:S05]  /*0070*/  @P0 EXIT ;  /* 0x000000000000094d */ /* 0x000fea0003800000 */
[----:B------:R-:W0:Y:S01]  /*0080*/  LDC.64 R2, c[0x0][0x380] ;  /* 0x0000e000ff027b82 */ /* 0x000e220000000a00 */
[----:B------:R-:W1:Y:S07]  /*0090*/  LDCU.64 UR4, c[0x0][0x358] ;  /* 0x00006b00ff0477ac */ /* 0x000e6e0008000a00 */
[----:B------:R-:W2:Y:S08]  /*00a0*/  LDC.64 R4, c[0x0][0x388] ;  /* 0x0000e200ff047b82 */ /* 0x000eb00000000a00 */
[----:B------:R-:W3:Y:S01]  /*00b0*/  LDC.64 R6, c[0x0][0x390] ;  /* 0x0000e400ff067b82 */ /* 0x000ee20000000a00 */
[----:B0-----:R-:W-:-:S06]  /*00c0*/  IMAD.WIDE.U32 R2, R9, 0x4, R2 ;  /* 0x0000000409027825 */ /* 0x001fcc00078e0002 */
[----:B-1----:R-:W4:Y:S01]  /*00d0*/  LDG.E R2, desc[UR4][R2.64] ;  /* 0x0000000402027981 */ /* 0x002f22000c1e1900 */
[----:B--2---:R-:W-:-:S06]  /*00e0*/  IMAD.WIDE.U32 R4, R9, 0x4, R4 ;  /* 0x0000000409047825 */ /* 0x004fcc00078e0004 */
[----:B------:R-:W4:Y:S01]  /*00f0*/  LDG.E R5, desc[UR4][R4.64] ;  /* 0x0000000404057981 */ /* 0x000f22000c1e1900 */
[----:B---3--:R-:W-:Y:S01]  /*0100*/  IMAD.WIDE.U32 R6, R9, 0x4, R6 ;  /* 0x0000000409067825 */ /* 0x008fe200078e0006 */
[----:B----4-:R-:W-:-:S05]  /*0110*/  IADD3 R9, PT, PT, R2, R5, RZ ;  /* 0x0000000502097210 */ /* 0x010fca0007ffe0ff */
[----:B------:R-:W-:Y:S01]  /*0120*/  STG.E desc[UR4][R6.64], R9 ;  /* 0x0000000906007986 */ /* 0x000fe2000c101904 */
[----:B------:R-:W-:Y:S05]  /*0130*/  EXIT ;  /* 0x000000000000794d */ /* 0x000fea0003800000 */
.L_x_1:
        /* <DEDUP_REMOVED lines=12> */
.L_x_3:


//--------------------- .nv.shared.reserved.0     --------------------------
	.section	.nv.shared.reserved.0,"aw",@nobits
	.weak		__nv_reservedSMEM_offset_0_alias
	.size		__nv_reservedSMEM_offset_0_alias, 0, 64
	.other		__nv_reservedSMEM_offset_0_alias,@"STO_CUDA_RESERVED_SHARED STV_DEFAULT"
__nv_reservedSMEM_offset_0_alias:
	.zero		0
	.zero		64


//--------------------- .nv.global                --------------------------
	.section	.nv.global,"aw",@nobits
.nv.global:
	.type		_ZN34_INTERNAL_0ba51242_4_k_cu_103ccf4b6thrust24THRUST_300001_SM_1000_NS3seqE,@object
	.size		_ZN34_INTERNAL_0ba51242_4_k_cu_103ccf4b6thrust24THRUST_300001_SM_1000_NS3seqE,(_ZN34_INTERNAL_0ba51242_4_k_cu_103ccf4b4cuda3std3__48in_placeE - _ZN34_INTERNAL_0ba51242_4_k_cu_103ccf4b6thrust24THRUST_300001_SM_1000_NS3seqE)
_ZN34_INTERNAL_0ba51242_4_k_cu_103ccf4b6thrust24THRUST_300001_SM_1000_NS3seqE:
	.zero		1
	.type		_ZN34_INTERNAL_0ba51242_4_k_cu_103ccf4b4cuda3std3__48in_placeE,@object
	.size		_ZN34_INTERNAL_0ba51242_4_k_cu_103ccf4b4cuda3std3__48in_placeE,(_ZN34_INTERNAL_0ba51242_4_k_cu_103ccf4b4cuda3std6ranges3__45__cpo4sizeE - _ZN34_INTERNAL_0ba51242_4_k_cu_103ccf4b4cuda3std3__48in_placeE)
_ZN34_INTERNAL_0ba51242_4_k_cu_103ccf4b4cuda3std3__48in_placeE:
	.zero		1
	.type		_ZN34_INTERNAL_0ba51242_4_k_cu_103ccf4b4cuda3std6ranges3__45__cpo4sizeE,@object
	.size		_ZN34_INTERNAL_0ba51242_4_k_cu_103ccf4b4cuda3std6ranges3__45__cpo4sizeE,(_ZN34_INTERNAL_0ba51242_4_k_cu_103ccf4b6thrust24THRUST_300001_SM_1000_NS12placeholders2_3E - _ZN34_INTERNAL_0ba51242_4_k_cu_103ccf4b4cuda3std6ranges3__45__cpo4sizeE)
_ZN34_INTERNAL_0ba51242_4_k_cu_103ccf4b4cuda3std6ranges3__45__cpo4sizeE:
	.zero		1
	.type		_ZN34_INTERNAL_0ba51242_4_k_cu_103ccf4b6thrust24THRUST_300001_SM_1000_NS12placeholders2_3E,@object
	.size		_ZN34_INTERNAL_0ba51242_4_k_cu_103ccf4b6thrust24THRUST_300001_SM_1000_NS12placeholders2_3E,(_ZN34_INTERNAL_0ba51242_4_k_cu_103ccf4b4cuda3std3__45__cpo6cbeginE - _ZN34_INTERNAL_0ba51242_4_k_cu_103ccf4b6thrust24THRUST_300001_SM_1000_NS12placeholders2_3E)
_ZN34_INTERNAL_0ba51242_4_k_cu_103ccf4b6thrust24THRUST_300001_SM_1000_NS12placeholders2_3E:
	.zero		1
	.type		_ZN34_INTERNAL_0ba51242_4_k_cu_103ccf4b4cuda3std3__45__cpo6cbeginE,@object
	.size		_ZN34_INTERNAL_0ba51242_4_k_cu_103ccf4b4cuda3std3__45__cpo6cbeginE,(_ZN34_INTERNAL_0ba51242_4_k_cu_103ccf4b4cuda3std6ranges3__45__cpo6cbeginE - _ZN34_INTERNAL_0ba51242_4_k_cu_103ccf4b4cuda3std3__45__cpo6cbeginE)
_ZN34_INTERNAL_0ba51242_4_k_cu_103ccf4b4cuda3std3__45__cpo6cbeginE:
	.zero		1
	.type		_ZN34_INTERNAL_0ba51242_4_k_cu_103ccf4b4cuda3std6ranges3__45__cpo6cbeginE,@object
	.size		_ZN34_INTERNAL_0ba51242_4_k_cu_103ccf4b4cuda3std6ranges3__45__cpo6cbeginE,(_ZN34_INTERNAL_0ba51242_4_k_cu_103ccf4b6thrust24THRUST_300001_SM_1000_NS12placeholders2_7E - _ZN34_INTERNAL_0ba51242_4_k_cu_103ccf4b4cuda3std6ranges3__45__cpo6cbeginE)
_ZN34_INTERNAL_0ba51242_4_k_cu_103ccf4b4cuda3std6ranges3__45__cpo6cbeginE:
	.zero		1
	.type		_ZN34_INTERNAL_0ba51242_4_k_cu_103ccf4b6thrust24THRUST_300001_SM_1000_NS12placeholders2_7E,@object
	.size		_ZN34_INTERNAL_0ba51242_4_k_cu_103ccf4b6thrust24THRUST_300001_SM_1000_NS12placeholders2_7E,(_ZN34_INTERNAL_0ba51242_4_k_cu_103ccf4b4cuda3std3__45__cpo7crbeginE - _ZN34_INTERNAL_0ba51242_4_k_cu_103ccf4b6thrust24THRUST_300001_SM_1000_NS12placeholders2_7E)
_ZN34_INTERNAL_0ba51242_4_k_cu_103ccf4b6thrust24THRUST_300001_SM_1000_NS12placeholders2_7E:
	.zero		1
	.type		_ZN34_INTERNAL_0ba51242_4_k_cu_103ccf4b4cuda3std3__45__cpo7crbeginE,@object
	.size		_ZN34_INTERNAL_0ba51242_4_k_cu_103ccf4b4cuda3std3__45__cpo7crbeginE,(_ZN34_INTERNAL_0ba51242_4_k_cu_103ccf4b4cuda3std6ranges3__45__cpo4nextE - _ZN34_INTERNAL_0ba51242_4_k_cu_103ccf4b4cuda3std3__45__cpo7crbeginE)
_ZN34_INTERNAL_0ba51242_4_k_cu_103ccf4b4cuda3std3__45__cpo7crbeginE:
	.zero		1
	.type		_ZN34_INTERNAL_0ba51242_4_k_cu_103ccf4b4cuda3std6ranges3__45__cpo4nextE,@object
	.size		_ZN34_INTERNAL_0ba51242_4_k_cu_103ccf4b4cuda3std6ranges3__45__cpo4nextE,(_ZN34_INTERNAL_0ba51242_4_k_cu_103ccf4b4cuda3std6ranges3__45__cpo4swapE - _ZN34_INTERNAL_0ba51242_4_k_cu_103ccf4b4cuda3std6ranges3__45__cpo4nextE)
_ZN34_INTERNAL_0ba51242_4_k_cu_103ccf4b4cuda3std6ranges3__45__cpo4nextE:
	.zero		1
	.type		_ZN34_INTERNAL_0ba51242_4_k_cu_103ccf4b4cuda3std6ranges3__45__cpo4swapE,@object
	.size		_ZN34_INTERNAL_0ba51242_4_k_cu_103ccf4b4cuda3std6ranges3__45__cpo4swapE,(_ZN34_INTERNAL_0ba51242_4_k_cu_103ccf4b6thrust24THRUST_300001_SM_1000_NS8cuda_cub10par_nosyncE - _ZN34_INTERNAL_0ba51242_4_k_cu_103ccf4b4cuda3std6ranges3__45__cpo4swapE)
_ZN34_INTERNAL_0ba51242_4_k_cu_103ccf4b4cuda3std6ranges3__45__cpo4swapE:
	.zero		1
	.type		_ZN34_INTERNAL_0ba51242_4_k_cu_103ccf4b6thrust24THRUST_300001_SM_1000_NS8cuda_cub10par_nosyncE,@object
	.size		_ZN34_INTERNAL_0ba51242_4_k_cu_103ccf4b6thrust24THRUST_300001_SM_1000_NS8cuda_cub10par_nosyncE,(_ZN34_INTERNAL_0ba51242_4_k_cu_103ccf4b6thrust24THRUST_300001_SM_1000_NS12placeholders2_9E - _ZN34_INTERNAL_0ba51242_4_k_cu_103ccf4b6thrust24THRUST_300001_SM_1000_NS8cuda_cub10par_nosyncE)
_ZN34_INTERNAL_0ba51242_4_k_cu_103ccf4b6thrust24THRUST_300001_SM_1000_NS8cuda_cub10par_nosyncE:
	.zero		1
	.type		_ZN34_INTERNAL_0ba51242_4_k_cu_103ccf4b6thrust24THRUST_300001_SM_1000_NS12placeholders2_9E,@object
	.size		_ZN34_INTERNAL_0ba51242_4_k_cu_103ccf4b6thrust24THRUST_300001_SM_1000_NS12placeholders2_9E,(_ZN34_INTERNAL_0ba51242_4_k_cu_103ccf4b4cuda3std3__436_GLOBAL__N__0ba51242_4_k_cu_103ccf4b6ignoreE - _ZN34_INTERNAL_0ba51242_4_k_cu_103ccf4b6thrust24THRUST_300001_SM_1000_NS12placeholders2_9E)
_ZN34_INTERNAL_0ba51242_4_k_cu_103ccf4b6thrust24THRUST_300001_SM_1000_NS12placeholders2_9E:
	.zero		1
	.type		_ZN34_INTERNAL_0ba51242_4_k_cu_103ccf4b4cuda3std3__436_GLOBAL__N__0ba51242_4_k_cu_103ccf4b6ignoreE,@object
	.size		_ZN34_INTERNAL_0ba51242_4_k_cu_103ccf4b4cuda3std3__436_GLOBAL__N__0ba51242_4_k_cu_103ccf4b6ignoreE,(_ZN34_INTERNAL_0ba51242_4_k_cu_103ccf4b4cuda3std6ranges3__45__cpo4dataE - _ZN34_INTERNAL_0ba51242_4_k_cu_103ccf4b4cuda3std3__436_GLOBAL__N__0ba51242_4_k_cu_103ccf4b6ignoreE)
_ZN34_INTERNAL_0ba51242_4_k_cu_103ccf4b4cuda3std3__436_GLOBAL__N__0ba51242_4_k_cu_103ccf4b6ignoreE:
	.zero		1
	.type		_ZN34_INTERNAL_0ba51242_4_k_cu_103ccf4b4cuda3std6ranges3__45__cpo4dataE,@object
	.size		_ZN34_INTERNAL_0ba51242_4_k_cu_103ccf4b4cuda3std6ranges3__45__cpo4dataE,(_ZN34_INTERNAL_0ba51242_4_k_cu_103ccf4b6thrust24THRUST_300001_SM_1000_NS12placeholders2_1E - _ZN34_INTERNAL_0ba51242_4_k_cu_103ccf4b4cuda3std6ranges3__45__cpo4dataE)
_ZN34_INTERNAL_0ba51242_4_k_cu_103ccf4b4cuda3std6ranges3__45__cpo4dataE:
	.zero		1
	.type		_ZN34_INTERNAL_0ba51242_4_k_cu_103ccf4b6thrust24THRUST_300001_SM_1000_NS12placeholders2_1E,@object
	.size		_ZN34_INTERNAL_0ba51242_4_k_cu_103ccf4b6thrust24THRUST_300001_SM_1000_NS12placeholders2_1E,(_ZN34_INTERNAL_0ba51242_4_k_cu_103ccf4b4cuda3std3__45__cpo5beginE - _ZN34_INTERNAL_0ba51242_4_k_cu_103ccf4b6thrust24THRUST_300001_SM_1000_NS12placeholders2_1E)
_ZN34_INTERNAL_0ba51242_4_k_cu_103ccf4b6thrust24THRUST_300001_SM_1000_NS12placeholders2_1E:
	.zero		1
	.type		_ZN34_INTERNAL_0ba51242_4_k_cu_103ccf4b4cuda3std3__45__cpo5beginE,@object
	.size		_ZN34_INTERNAL_0ba51242_4_k_cu_103ccf4b4cuda3std3__45__cpo5beginE,(_ZN34_INTERNAL_0ba51242_4_k_cu_103ccf4b4cuda3std6ranges3__45__cpo5beginE - _ZN34_INTERNAL_0ba51242_4_k_cu_103ccf4b4cuda3std3__45__cpo5beginE)
_ZN34_INTERNAL_0ba51242_4_k_cu_103ccf4b4cuda3std3__45__cpo5beginE:
	.zero		1
	.type		_ZN34_INTERNAL_0ba51242_4_k_cu_103ccf4b4cuda3std6ranges3__45__cpo5beginE,@object
	.size		_ZN34_INTERNAL_0ba51242_4_k_cu_103ccf4b4cuda3std6ranges3__45__cpo5beginE,(_ZN34_INTERNAL_0ba51242_4_k_cu_103ccf4b6thrust24THRUST_300001_SM_1000_NS12placeholders2_5E - _ZN34_INTERNAL_0ba51242_4_k_cu_103ccf4b4cuda3std6ranges3__45__cpo5beginE)
_ZN34_INTERNAL_0ba51242_4_k_cu_103ccf4b4cuda3std6ranges3__45__cpo5beginE:
	.zero		1
	.type		_ZN34_INTERNAL_0ba51242_4_k_cu_103ccf4b6thrust24THRUST_300001_SM_1000_NS12placeholders2_5E,@object
	.size		_ZN34_INTERNAL_0ba51242_4_k_cu_103ccf4b6thrust24THRUST_300001_SM_1000_NS12placeholders2_5E,(_ZN34_INTERNAL_0ba51242_4_k_cu_103ccf4b4cuda3std3__45__cpo6rbeginE - _ZN34_INTERNAL_0ba51242_4_k_cu_103ccf4b6thrust24THRUST_300001_SM_1000_NS12placeholders2_5E)
_ZN34_INTERNAL_0ba51242_4_k_cu_103ccf4b6thrust24THRUST_300001_SM_1000_NS12placeholders2_5E:
	.zero		1
	.type		_ZN34_INTERNAL_0ba51242_4_k_cu_103ccf4b4cuda3std3__45__cpo6rbeginE,@object
	.size		_ZN34_INTERNAL_0ba51242_4_k_cu_103ccf4b4cuda3std3__45__cpo6rbeginE,(_ZN34_INTERNAL_0ba51242_4_k_cu_103ccf4b4cuda3std6ranges3__45__cpo7advanceE - _ZN34_INTERNAL_0ba51242_4_k_cu_103ccf4b4cuda3std3__45__cpo6rbeginE)
_ZN34_INTERNAL_0ba51242_4_k_cu_103ccf4b4cuda3std3__45__cpo6rbeginE:
	.zero		1
	.type		_ZN34_INTERNAL_0ba51242_4_k_cu_103ccf4b4cuda3std6ranges3__45__cpo7advanceE,@object
	.size		_ZN34_INTERNAL_0ba51242_4_k_cu_103ccf4b4cuda3std6ranges3__45__cpo7advanceE,(_ZN34_INTERNAL_0ba51242_4_k_cu_103ccf4b4cuda3std3__47nulloptE - _ZN34_INTERNAL_0ba51242_4_k_cu_103ccf4b4cuda3std6ranges3__45__cpo7advanceE)
_ZN34_INTERNAL_0ba51242_4_k_cu_103ccf4b4cuda3std6ranges3__45__cpo7advanceE:
	.zero		1
	.type		_ZN34_INTERNAL_0ba51242_4_k_cu_103ccf4b4cuda3std3__47nulloptE,@object
	.size		_ZN34_INTERNAL_0ba51242_4_k_cu_103ccf4b4cuda3std3__47nulloptE,(_ZN34_INTERNAL_0ba51242_4_k_cu_103ccf4b4cuda3std6ranges3__45__cpo8distanceE - _ZN34_INTERNAL_0ba51242_4_k_cu_103ccf4b4cuda3std3__47nulloptE)
_ZN34_INTERNAL_0ba51242_4_k_cu_103ccf4b4cuda3std3__47nulloptE:
	.zero		1
	.type		_ZN34_INTERNAL_0ba51242_4_k_cu_103ccf4b4cuda3std6ranges3__45__cpo8distanceE,@object
	.size		_ZN34_INTERNAL_0ba51242_4_k_cu_103ccf4b4cuda3std6ranges3__45__cpo8distanceE,(_ZN34_INTERNAL_0ba51242_4_k_cu_103ccf4b6thrust24THRUST_300001_SM_1000_NS12placeholders3_10E - _ZN34_INTERNAL_0ba51242_4_k_cu_103ccf4b4cuda3std6ranges3__45__cpo8distanceE)
_ZN34_INTERNAL_0ba51242_4_k_cu_103ccf4b4cuda3std6ranges3__45__cpo8distanceE:
	.zero		1
	.type		_ZN34_INTERNAL_0ba51242_4_k_cu_103ccf4b6thrust24THRUST_300001_SM_1000_NS12placeholders3_10E,@object
	.size		_ZN34_INTERNAL_0ba51242_4_k_cu_103ccf4b6thrust24THRUST_300001_SM_1000_NS12placeholders3_10E,(_ZN34_INTERNAL_0ba51242_4_k_cu_103ccf4b4cuda3std3__419piecewise_constructE - _ZN34_INTERNAL_0ba51242_4_k_cu_103ccf4b6thrust24THRUST_300001_SM_1000_NS12placeholders3_10E)
_ZN34_INTERNAL_0ba51242_4_k_cu_103ccf4b6thrust24THRUST_300001_SM_1000_NS12placeholders3_10E:
	.zero		1
	.type		_ZN34_INTERNAL_0ba51242_4_k_cu_103ccf4b4cuda3std3__419piecewise_constructE,@object
	.size		_ZN34_INTERNAL_0ba51242_4_k_cu_103ccf4b4cuda3std3__419piecewise_constructE,(_ZN34_INTERNAL_0ba51242_4_k_cu_103ccf4b4cuda3std6ranges3__45__cpo5cdataE - _ZN34_INTERNAL_0ba51242_4_k_cu_103ccf4b4cuda3std3__419piecewise_constructE)
_ZN34_INTERNAL_0ba51242_4_k_cu_103ccf4b4cuda3std3__419piecewise_constructE:
	.zero		1
	.type		_ZN34_INTERNAL_0ba51242_4_k_cu_103ccf4b4cuda3std6ranges3__45__cpo5cdataE,@object
	.size		_ZN34_INTERNAL_0ba51242_4_k_cu_103ccf4b4cuda3std6ranges3__45__cpo5cdataE,(_ZN34_INTERNAL_0ba51242_4_k_cu_103ccf4b6thrust24THRUST_300001_SM_1000_NS12placeholders2_2E - _ZN34_INTERNAL_0ba51242_4_k_cu_103ccf4b4cuda3std6ranges3__45__cpo5cdataE)
_ZN34_INTERNAL_0ba51242_4_k_cu_103ccf4b4cuda3std6ranges3__45__cpo5cdataE:
	.zero		1
	.type		_ZN34_INTERNAL_0ba51242_4_k_cu_103ccf4b6thrust24THRUST_300001_SM_1000_NS12placeholders2_2E,@object
	.size		_ZN34_INTERNAL_0ba51242_4_k_cu_103ccf4b6thrust24THRUST_300001_SM_1000_NS12placeholders2_2E,(_ZN34_INTERNAL_0ba51242_4_k_cu_103ccf4b4cuda3std3__45__cpo3endE - _ZN34_INTERNAL_0ba51242_4_k_cu_103ccf4b6thrust24THRUST_300001_SM_1000_NS12placeholders2_2E)
_ZN34_INTERNAL_0ba51242_4_k_cu_103ccf4b6thrust24THRUST_300001_SM_1000_NS12placeholders2_2E:
	.zero		1
	.type		_ZN34_INTERNAL_0ba51242_4_k_cu_103ccf4b4cuda3std3__45__cpo3endE,@object
	.size		_ZN34_INTERNAL_0ba51242_4_k_cu_103ccf4b4cuda3std3__45__cpo3endE,(_ZN34_INTERNAL_0ba51242_4_k_cu_103ccf4b4cuda3std6ranges3__45__cpo3endE - _ZN34_INTERNAL_0ba51242_4_k_cu_103ccf4b4cuda3std3__45__cpo3endE)
_ZN34_INTERNAL_0ba51242_4_k_cu_103ccf4b4cuda3std3__45__cpo3endE:
	.zero		1
	.type		_ZN34_INTERNAL_0ba51242_4_k_cu_103ccf4b4cuda3std6ranges3__45__cpo3endE,@object
	.size		_ZN34_INTERNAL_0ba51242_4_k_cu_103ccf4b4cuda3std6ranges3__45__cpo3endE,(_ZN34_INTERNAL_0ba51242_4_k_cu_103ccf4b6thrust24THRUST_300001_SM_1000_NS12placeholders2_6E - _ZN34_INTERNAL_0ba51242_4_k_cu_103ccf4b4cuda3std6ranges3__45__cpo3endE)
_ZN34_INTERNAL_0ba51242_4_k_cu_103ccf4b4cuda3std6ranges3__45__cpo3endE:
	.zero		1
	.type		_ZN34_INTERNAL_0ba51242_4_k_cu_103ccf4b6thrust24THRUST_300001_SM_1000_NS12placeholders2_6E,@object
	.size		_ZN34_INTERNAL_0ba51242_4_k_cu_103ccf4b6thrust24THRUST_300001_SM_1000_NS12placeholders2_6E,(_ZN34_INTERNAL_0ba51242_4_k_cu_103ccf4b4cuda3std3__45__cpo4rendE - _ZN34_INTERNAL_0ba51242_4_k_cu_103ccf4b6thrust24THRUST_300001_SM_1000_NS12placeholders2_6E)
_ZN34_INTERNAL_0ba51242_4_k_cu_103ccf4b6thrust24THRUST_300001_SM_1000_NS12placeholders2_6E:
	.zero		1
	.type		_ZN34_INTERNAL_0ba51242_4_k_cu_103ccf4b4cuda3std3__45__cpo4rendE,@object
	.size		_ZN34_INTERNAL_0ba51242_4_k_cu_103ccf4b4cuda3std3__45__cpo4rendE,(_ZN34_INTERNAL_0ba51242_4_k_cu_103ccf4b4cuda3std6ranges3__45__cpo9iter_swapE - _ZN34_INTERNAL_0ba51242_4_k_cu_103ccf4b4cuda3std3__45__cpo4rendE)
_ZN34_INTERNAL_0ba51242_4_k_cu_103ccf4b4cuda3std3__45__cpo4rendE:
	.zero		1
	.type		_ZN34_INTERNAL_0ba51242_4_k_cu_103ccf4b4cuda3std6ranges3__45__cpo9iter_swapE,@object
	.size		_ZN34_INTERNAL_0ba51242_4_k_cu_103ccf4b4cuda3std6ranges3__45__cpo9iter_swapE,(_ZN34_INTERNAL_0ba51242_4_k_cu_103ccf4b4cuda3std3__48unexpectE - _ZN34_INTERNAL_0ba51242_4_k_cu_103ccf4b4cuda3std6ranges3__45__cpo9iter_swapE)
_ZN34_INTERNAL_0ba51242_4_k_cu_103ccf4b4cuda3std6ranges3__45__cpo9iter_swapE:
	.zero		1
	.type		_ZN34_INTERNAL_0ba51242_4_k_cu_103ccf4b4cuda3std3__48unexpectE,@object
	.size		_ZN34_INTERNAL_0ba51242_4_k_cu_103ccf4b4cuda3std3__48unexpectE,(_ZN34_INTERNAL_0ba51242_4_k_cu_103ccf4b6thrust24THRUST_300001_SM_1000_NS8cuda_cub3parE - _ZN34_INTERNAL_0ba51242_4_k_cu_103ccf4b4cuda3std3__48unexpectE)
_ZN34_INTERNAL_0ba51242_4_k_cu_103ccf4b4cuda3std3__48unexpectE:
	.zero		1
	.type		_ZN34_INTERNAL_0ba51242_4_k_cu_103ccf4b6thrust24THRUST_300001_SM_1000_NS8cuda_cub3parE,@object
	.size		_ZN34_INTERNAL_0ba51242_4_k_cu_103ccf4b6thrust24THRUST_300001_SM_1000_NS8cuda_cub3parE,(_ZN34_INTERNAL_0ba51242_4_k_cu_103ccf4b6thrust24THRUST_300001_SM_1000_NS12placeholders2_4E - _ZN34_INTERNAL_0ba51242_4_k_cu_103ccf4b6thrust24THRUST_300001_SM_1000_NS8cuda_cub3parE)
_ZN34_INTERNAL_0ba51242_4_k_cu_103ccf4b6thrust24THRUST_300001_SM_1000_NS8cuda_cub3parE:
	.zero		1
	.type		_ZN34_INTERNAL_0ba51242_4_k_cu_103ccf4b6thrust24THRUST_300001_SM_1000_NS12placeholders2_4E,@object
	.size		_ZN34_INTERNAL_0ba51242_4_k_cu_103ccf4b6thrust24THRUST_300001_SM_1000_NS12placeholders2_4E,(_ZN34_INTERNAL_0ba51242_4_k_cu_103ccf4b4cuda3std3__45__cpo4cendE - _ZN34_INTERNAL_0ba51242_4_k_cu_103ccf4b6thrust24THRUST_300001_SM_1000_NS12placeholders2_4E)
_ZN34_INTERNAL_0ba51242_4_k_cu_103ccf4b6thrust24THRUST_300001_SM_1000_NS12placeholders2_4E:
	.zero		1
	.type		_ZN34_INTERNAL_0ba51242_4_k_cu_103ccf4b4cuda3std3__45__cpo4cendE,@object
	.size		_ZN34_INTERNAL_0ba51242_4_k_cu_103ccf4b4cuda3std3__45__cpo4cendE,(_ZN34_INTERNAL_0ba51242_4_k_cu_103ccf4b4cuda3std6ranges3__45__cpo4cendE - _ZN34_INTERNAL_0ba51242_4_k_cu_103ccf4b4cuda3std3__45__cpo4cendE)
_ZN34_INTERNAL_0ba51242_4_k_cu_103ccf4b4cuda3std3__45__cpo4cendE:
	.zero		1
	.type		_ZN34_INTERNAL_0ba51242_4_k_cu_103ccf4b4cuda3std6ranges3__45__cpo4cendE,@object
	.size		_ZN34_INTERNAL_0ba51242_4_k_cu_103ccf4b4cuda3std6ranges3__45__cpo4cendE,(_ZN34_INTERNAL_0ba51242_4_k_cu_103ccf4b4cuda3std3__420unreachable_sentinelE - _ZN34_INTERNAL_0ba51242_4_k_cu_103ccf4b4cuda3std6ranges3__45__cpo4cendE)
_ZN34_INTERNAL_0ba51242_4_k_cu_103ccf4b4cuda3std6ranges3__45__cpo4cendE:
	.zero		1
	.type		_ZN34_INTERNAL_0ba51242_4_k_cu_103ccf4b4cuda3std3__420unreachable_sentinelE,@object
	.size		_ZN34_INTERNAL_0ba51242_4_k_cu_103ccf4b4cuda3std3__420unreachable_sentinelE,(_ZN34_INTERNAL_0ba51242_4_k_cu_103ccf4b4cuda3std6ranges3__45__cpo5ssizeE - _ZN34_INTERNAL_0ba51242_4_k_cu_103ccf4b4cuda3std3__420unreachable_sentinelE)
_ZN34_INTERNAL_0ba51242_4_k_cu_103ccf4b4cuda3std3__420unreachable_sentinelE:
	.zero		1
	.type		_ZN34_INTERNAL_0ba51242_4_k_cu_103ccf4b4cuda3std6ranges3__45__cpo5ssizeE,@object
	.size		_ZN34_INTERNAL_0ba51242_4_k_cu_103ccf4b4cuda3std6ranges3__45__cpo5ssizeE,(_ZN34_INTERNAL_0ba51242_4_k_cu_103ccf4b6thrust24THRUST_300001_SM_1000_NS12placeholders2_8E - _ZN34_INTERNAL_0ba51242_4_k_cu_103ccf4b4cuda3std6ranges3__45__cpo5ssizeE)
_ZN34_INTERNAL_0ba51242_4_k_cu_103ccf4b4cuda3std6ranges3__45__cpo5ssizeE:
	.zero		1
	.type		_ZN34_INTERNAL_0ba51242_4_k_cu_103ccf4b6thrust24THRUST_300001_SM_1000_NS12placeholders2_8E,@object
	.size		_ZN34_INTERNAL_0ba51242_4_k_cu_103ccf4b6thrust24THRUST_300001_SM_1000_NS12placeholders2_8E,(_ZN34_INTERNAL_0ba51242_4_k_cu_103ccf4b4cuda3std3__45__cpo5crendE - _ZN34_INTERNAL_0ba51242_4_k_cu_103ccf4b6thrust24THRUST_300001_SM_1000_NS12placeholders2_8E)
_ZN34_INTERNAL_0ba51242_4_k_cu_103ccf4b6thrust24THRUST_300001_SM_1000_NS12placeholders2_8E:
	.zero		1
	.type		_ZN34_INTERNAL_0ba51242_4_k_cu_103ccf4b4cuda3std3__45__cpo5crendE,@object
	.size		_ZN34_INTERNAL_0ba51242_4_k_cu_103ccf4b4cuda3std3__45__cpo5crendE,(_ZN34_INTERNAL_0ba51242_4_k_cu_103ccf4b4cuda3std6ranges3__45__cpo4prevE - _ZN34_INTERNAL_0ba51242_4_k_cu_103ccf4b4cuda3std3__45__cpo5crendE)
_ZN34_INTERNAL_0ba51242_4_k_cu_103ccf4b4cuda3std3__45__cpo5crendE:
	.zero		1
	.type		_ZN34_INTERNAL_0ba51242_4_k_cu_103ccf4b4cuda3std6ranges3__45__cpo4prevE,@object
	.size		_ZN34_INTERNAL_0ba51242_4_k_cu_103ccf4b4cuda3std6ranges3__45__cpo4prevE,(_ZN34_INTERNAL_0ba51242_4_k_cu_103ccf4b4cuda3std6ranges3__45__cpo9iter_moveE - _ZN34_INTERNAL_0ba51242_4_k_cu_103ccf4b4cuda3std6ranges3__45__cpo4prevE)
_ZN34_INTERNAL_0ba51242_4_k_cu_103ccf4b4cuda3std6ranges3__45__cpo4prevE:
	.zero		1
	.type		_ZN34_INTERNAL_0ba51242_4_k_cu_103ccf4b4cuda3std6ranges3__45__cpo9iter_moveE,@object
	.size		_ZN34_INTERNAL_0ba51242_4_k_cu_103ccf4b4cuda3std6ranges3__45__cpo9iter_moveE,(_ZN34_INTERNAL_0ba51242_4_k_cu_103ccf4b6thrust24THRUST_300001_SM_1000_NS6system6detail10sequential3seqE - _ZN34_INTERNAL_0ba51242_4_k_cu_103ccf4b4cuda3std6ranges3__45__cpo9iter_moveE)
_ZN34_INTERNAL_0ba51242_4_k_cu_103ccf4b4cuda3std6ranges3__45__cpo9iter_moveE:
	.zero		1
	.type		_ZN34_INTERNAL_0ba51242_4_k_cu_103ccf4b6thrust24THRUST_300001_SM_1000_NS6system6detail10sequential3seqE,@object
	.size		_ZN34_INTERNAL_0ba51242_4_k_cu_103ccf4b6thrust24THRUST_300001_SM_1000_NS6system6detail10sequential3seqE,(.L_31 - _ZN34_INTERNAL_0ba51242_4_k_cu_103ccf4b6thrust24THRUST_300001_SM_1000_NS6system6detail10sequential3seqE)
_ZN34_INTERNAL_0ba51242_4_k_cu_103ccf4b6thrust24THRUST_300001_SM_1000_NS6system6detail10sequential3seqE:
	.zero		1
.L_31:


//--------------------- .nv.constant0._ZN3cub18CUB_300001_SM_10006detail11EmptyKernelIvEEvv --------------------------
	.section	.nv.constant0._ZN3cub18CUB_300001_SM_10006detail11EmptyKernelIvEEvv,"a",@progbits
	.sectionflags	@""
	.align	4
.nv.constant0._ZN3cub18CUB_300001_SM_10006detail11EmptyKernelIvEEvv:
	.zero		896


//--------------------- .nv.constant0._Z11add_two_tabPjS_S_j --------------------------
	.section	.nv.constant0._Z11add_two_tabPjS_S_j,"a",@progbits
	.sectionflags	@""
	.align	4
.nv.constant0._Z11add_two_tabPjS_S_j:
	.zero		924


//--------------------- SYMBOLS --------------------------

	.type		.nv.reservedSmem.offset0,@object
	.size		.nv.reservedSmem.offset0,0x4
